//
// Generated by NVIDIA NVVM Compiler
//
// Compiler Build ID: CL-36424714
// Cuda compilation tools, release 13.0, V13.0.88
// Based on NVVM 20.0.0
//

.version 9.0
.target sm_100
.address_size 64

	// .globl	_Z18simple_encryptCUDAPiS_i

.visible .entry _Z18simple_encryptCUDAPiS_i(
	.param .u64 .ptr .align 1 _Z18simple_encryptCUDAPiS_i_param_0,
	.param .u64 .ptr .align 1 _Z18simple_encryptCUDAPiS_i_param_1,
	.param .u32 _Z18simple_encryptCUDAPiS_i_param_2
)
{
	.reg .b32 	%r<8>;
	.reg .b64 	%rd<8>;

	ld.param.u64 	%rd1, [_Z18simple_encryptCUDAPiS_i_param_0];
	ld.param.u64 	%rd2, [_Z18simple_encryptCUDAPiS_i_param_1];
	ld.param.u32 	%r1, [_Z18simple_encryptCUDAPiS_i_param_2];
	cvta.to.global.u64 	%rd3, %rd2;
	cvta.to.global.u64 	%rd4, %rd1;
	mov.u32 	%r2, %tid.x;
	mov.u32 	%r3, %ctaid.x;
	mov.u32 	%r4, %ntid.x;
	mad.lo.s32 	%r5, %r3, %r4, %r2;
	mul.wide.s32 	%rd5, %r5, 4;
	add.s64 	%rd6, %rd4, %rd5;
	ld.global.u32 	%r6, [%rd6];
	add.s32 	%r7, %r6, %r1;
	add.s64 	%rd7, %rd3, %rd5;
	st.global.u32 	[%rd7], %r7;
	ret;

}
	// .globl	_Z18simple_decryptCUDAPiS_i
.visible .entry _Z18simple_decryptCUDAPiS_i(
	.param .u64 .ptr .align 1 _Z18simple_decryptCUDAPiS_i_param_0,
	.param .u64 .ptr .align 1 _Z18simple_decryptCUDAPiS_i_param_1,
	.param .u32 _Z18simple_decryptCUDAPiS_i_param_2
)
{
	.reg .b32 	%r<8>;
	.reg .b64 	%rd<8>;

	ld.param.u64 	%rd1, [_Z18simple_decryptCUDAPiS_i_param_0];
	ld.param.u64 	%rd2, [_Z18simple_decryptCUDAPiS_i_param_1];
	ld.param.u32 	%r1, [_Z18simple_decryptCUDAPiS_i_param_2];
	cvta.to.global.u64 	%rd3, %rd1;
	cvta.to.global.u64 	%rd4, %rd2;
	mov.u32 	%r2, %tid.x;
	mov.u32 	%r3, %ctaid.x;
	mov.u32 	%r4, %ntid.x;
	mad.lo.s32 	%r5, %r3, %r4, %r2;
	mul.wide.s32 	%rd5, %r5, 4;
	add.s64 	%rd6, %rd4, %rd5;
	ld.global.u32 	%r6, [%rd6];
	sub.s32 	%r7, %r6, %r1;
	add.s64 	%rd7, %rd3, %rd5;
	st.global.u32 	[%rd7], %r7;
	ret;

}


// ===== COMPILED SASS (sm_100) =====

	.target	sm_100

	.elftype	@"ET_EXEC"


//--------------------- .note.nv.tkinfo           --------------------------
	.section	.note.nv.tkinfo,"",@"SHT_NOTE"
	.sectionflags	@"SHF_NOTE_NV_TKINFO"
	.tkinfo
        /*0018*/ 	.word	0x00000002
        /*0030*/ 	.string	""
        /*0030*/ 	.string	"ptxas"
        /*0030*/ 	.string	"Cuda compilation tools, release 13.0, V13.0.88"
        /*0030*/ 	.string	"Build cuda_13.0.r13.0/compiler.36424714_0"
        /*0030*/ 	.string	"-arch sm_100 -m 64 "



//--------------------- .note.nv.cuinfo           --------------------------
	.section	.note.nv.cuinfo,"",@"SHT_NOTE"
	.sectionflags	@"SHF_NOTE_NV_CUINFO"
        /*0018*/ 	.short	0x0002
        /*001a*/ 	.short	0x0064
        /*001c*/ 	.short	0x0082
	.zero		2


//--------------------- .nv.info                  --------------------------
	.section	.nv.info,"",@"SHT_CUDA_INFO"
	.align	4


	//----- nvinfo : EIATTR_REGCOUNT
	.align		4
        /*0000*/ 	.byte	0x04, 0x2f
        /*0002*/ 	.short	(.L_1 - .L_0)
	.align		4
.L_0:
        /*0004*/ 	.word	index@(_Z18simple_encryptCUDAPiS_i)
        /*0008*/ 	.word	0x0000000a


	//----- nvinfo : EIATTR_FRAME_SIZE
	.align		4
.L_1:
        /*000c*/ 	.byte	0x04, 0x11
        /*000e*/ 	.short	(.L_3 - .L_2)
	.align		4
.L_2:
        /*0010*/ 	.word	index@(_Z18simple_encryptCUDAPiS_i)
        /*0014*/ 	.word	0x00000000


	//----- nvinfo : EIATTR_REGCOUNT
	.align		4
.L_3:
        /*0018*/ 	.byte	0x04, 0x2f
        /*001a*/ 	.short	(.L_5 - .L_4)
	.align		4
.L_4:
        /*001c*/ 	.word	index@(_Z18simple_decryptCUDAPiS_i)
        /*0020*/ 	.word	0x0000000a


	//----- nvinfo : EIATTR_FRAME_SIZE
	.align		4
.L_5:
        /*0024*/ 	.byte	0x04, 0x11
        /*0026*/ 	.short	(.L_7 - .L_6)
	.align		4
.L_6:
        /*0028*/ 	.word	index@(_Z18simple_decryptCUDAPiS_i)
        /*002c*/ 	.word	0x00000000


	//----- nvinfo : EIATTR_MIN_STACK_SIZE
	.align		4
.L_7:
        /*0030*/ 	.byte	0x04, 0x12
        /*0032*/ 	.short	(.L_9 - .L_8)
	.align		4
.L_8:
        /*0034*/ 	.word	index@(_Z18simple_decryptCUDAPiS_i)
        /*0038*/ 	.word	0x00000000


	//----- nvinfo : EIATTR_MIN_STACK_SIZE
	.align		4
.L_9:
        /*003c*/ 	.byte	0x04, 0x12
        /*003e*/ 	.short	(.L_11 - .L_10)
	.align		4
.L_10:
        /*0040*/ 	.word	index@(_Z18simple_encryptCUDAPiS_i)
        /*0044*/ 	.word	0x00000000
.L_11:


//--------------------- .nv.compat                --------------------------
	.section	.nv.compat,"",@"SHT_CUDA_COMPAT_INFO"
	.align	4
        /*0000*/ 	.byte	0x02, 0x09, 0x00, 0x00, 0x02, 0x02, 0x01, 0x00, 0x02, 0x05, 0x05, 0x00, 0x03, 0x07, 0x01, 0x01
        /*0010*/ 	.byte	0x02, 0x03, 0x00, 0x00, 0x02, 0x06, 0x01, 0x00, 0x04, 0x0b, 0x08, 0x00, 0x09, 0x00, 0x00, 0x00
        /*0020*/ 	.byte	0x00, 0x00, 0x00, 0x00


//--------------------- .nv.info._Z18simple_decryptCUDAPiS_i --------------------------
	.section	.nv.info._Z18simple_decryptCUDAPiS_i,"",@"SHT_CUDA_INFO"
	.sectionflags	@""
	.align	4


	//----- nvinfo : EIATTR_CUDA_API_VERSION
	.align		4
        /*0000*/ 	.byte	0x04, 0x37
        /*0002*/ 	.short	(.L_13 - .L_12)
.L_12:
        /*0004*/ 	.word	0x00000082


	//----- nvinfo : EIATTR_KPARAM_INFO
	.align		4
.L_13:
        /*0008*/ 	.byte	0x04, 0x17
        /*000a*/ 	.short	(.L_15 - .L_14)
.L_14:
        /*000c*/ 	.word	0x00000000
        /*0010*/ 	.short	0x0002
        /*0012*/ 	.short	0x0010
        /*0014*/ 	.byte	0x00, 0xf0, 0x11, 0x00


	//----- nvinfo : EIATTR_KPARAM_INFO
	.align		4
.L_15:
        /*0018*/ 	.byte	0x04, 0x17
        /*001a*/ 	.short	(.L_17 - .L_16)
.L_16:
        /*001c*/ 	.word	0x00000000
        /*0020*/ 	.short	0x0001
        /*0022*/ 	.short	0x0008
        /*0024*/ 	.byte	0x00, 0xf5, 0x21, 0x00


	//----- nvinfo : EIATTR_KPARAM_INFO
	.align		4
.L_17:
        /*0028*/ 	.byte	0x04, 0x17
        /*002a*/ 	.short	(.L_19 - .L_18)
.L_18:
        /*002c*/ 	.word	0x00000000
        /*0030*/ 	.short	0x0000
        /*0032*/ 	.short	0x0000
        /*0034*/ 	.byte	0x00, 0xf5, 0x21, 0x00


	//----- nvinfo : EIATTR_SPARSE_MMA_MASK
	.align		4
.L_19:
        /*0038*/ 	.byte	0x03, 0x50
        /*003a*/ 	.short	0x0000


	//----- nvinfo : EIATTR_MAXREG_COUNT
	.align		4
        /*003c*/ 	.byte	0x03, 0x1b
        /*003e*/ 	.short	0x00ff


	//----- nvinfo : EIATTR_MERCURY_ISA_VERSION
	.align		4
        /*0040*/ 	.byte	0x03, 0x5f
        /*0042*/ 	.short	0x0101


	//----- nvinfo : EIATTR_VRC_CTA_INIT_COUNT
	.align		4
        /*0044*/ 	.byte	0x02, 0x4a
	.zero		1
	.zero		1


	//----- nvinfo : EIATTR_EXIT_INSTR_OFFSETS
	.align		4
        /*0048*/ 	.byte	0x04, 0x1c
        /*004a*/ 	.short	(.L_21 - .L_20)


	//   ....[0]....
.L_20:
        /*004c*/ 	.word	0x000000e0


	//----- nvinfo : EIATTR_CBANK_PARAM_SIZE
	.align		4
.L_21:
        /*0050*/ 	.byte	0x03, 0x19
        /*0052*/ 	.short	0x0014


	//----- nvinfo : EIATTR_PARAM_CBANK
	.align		4
        /*0054*/ 	.byte	0x04, 0x0a
        /*0056*/ 	.short	(.L_23 - .L_22)
	.align		4
.L_22:
        /*0058*/ 	.word	index@(.nv.constant0._Z18simple_decryptCUDAPiS_i)
        /*005c*/ 	.short	0x0380
        /*005e*/ 	.short	0x0014


	//----- nvinfo : EIATTR_SW_WAR
	.align		4
.L_23:
        /*0060*/ 	.byte	0x04, 0x36
        /*0062*/ 	.short	(.L_25 - .L_24)
.L_24:
        /*0064*/ 	.word	0x00000008
.L_25:


//--------------------- .nv.info._Z18simple_encryptCUDAPiS_i --------------------------
	.section	.nv.info._Z18simple_encryptCUDAPiS_i,"",@"SHT_CUDA_INFO"
	.sectionflags	@""
	.align	4


	//----- nvinfo : EIATTR_CUDA_API_VERSION
	.align		4
        /*0000*/ 	.byte	0x04, 0x37
        /*0002*/ 	.short	(.L_27 - .L_26)
.L_26:
        /*0004*/ 	.word	0x00000082


	//----- nvinfo : EIATTR_KPARAM_INFO
	.align		4
.L_27:
        /*0008*/ 	.byte	0x04, 0x17
        /*000a*/ 	.short	(.L_29 - .L_28)
.L_28:
        /*000c*/ 	.word	0x00000000
        /*0010*/ 	.short	0x0002
        /*0012*/ 	.short	0x0010
        /*0014*/ 	.byte	0x00, 0xf0, 0x11, 0x00


	//----- nvinfo : EIATTR_KPARAM_INFO
	.align		4
.L_29:
        /*0018*/ 	.byte	0x04, 0x17
        /*001a*/ 	.short	(.L_31 - .L_30)
.L_30:
        /*001c*/ 	.word	0x00000000
        /*0020*/ 	.short	0x0001
        /*0022*/ 	.short	0x0008
        /*0024*/ 	.byte	0x00, 0xf5, 0x21, 0x00


	//----- nvinfo : EIATTR_KPARAM_INFO
	.align		4
.L_31:
        /*0028*/ 	.byte	0x04, 0x17
        /*002a*/ 	.short	(.L_33 - .L_32)
.L_32:
        /*002c*/ 	.word	0x00000000
        /*0030*/ 	.short	0x0000
        /*0032*/ 	.short	0x0000
        /*0034*/ 	.byte	0x00, 0xf5, 0x21, 0x00


	//----- nvinfo : EIATTR_SPARSE_MMA_MASK
	.align		4
.L_33:
        /*0038*/ 	.byte	0x03, 0x50
        /*003a*/ 	.short	0x0000


	//----- nvinfo : EIATTR_MAXREG_COUNT
	.align		4
        /*003c*/ 	.byte	0x03, 0x1b
        /*003e*/ 	.short	0x00ff


	//----- nvinfo : EIATTR_MERCURY_ISA_VERSION
	.align		4
        /*0040*/ 	.byte	0x03, 0x5f
        /*0042*/ 	.short	0x0101


	//----- nvinfo : EIATTR_VRC_CTA_INIT_COUNT
	.align		4
        /*0044*/ 	.byte	0x02, 0x4a
	.zero		1
	.zero		1


	//----- nvinfo : EIATTR_EXIT_INSTR_OFFSETS
	.align		4
        /*0048*/ 	.byte	0x04, 0x1c
        /*004a*/ 	.short	(.L_35 - .L_34)


	//   ....[0]....
.L_34:
        /*004c*/ 	.word	0x000000e0


	//----- nvinfo : EIATTR_CBANK_PARAM_SIZE
	.align		4
.L_35:
        /*0050*/ 	.byte	0x03, 0x19
        /*0052*/ 	.short	0x0014


	//----- nvinfo : EIATTR_PARAM_CBANK
	.align		4
        /*0054*/ 	.byte	0x04, 0x0a
        /*0056*/ 	.short	(.L_37 - .L_36)
	.align		4
.L_36:
        /*0058*/ 	.word	index@(.nv.constant0._Z18simple_encryptCUDAPiS_i)
        /*005c*/ 	.short	0x0380
        /*005e*/ 	.short	0x0014


	//----- nvinfo : EIATTR_SW_WAR
	.align		4
.L_37:
        /*0060*/ 	.byte	0x04, 0x36
        /*0062*/ 	.short	(.L_39 - .L_38)
.L_38:
        /*0064*/ 	.word	0x00000008
.L_39:


//--------------------- .nv.callgraph             --------------------------
	.section	.nv.callgraph,"",@"SHT_CUDA_CALLGRAPH"
	.align	4
	.sectionentsize	8
	.align		4
        /*0000*/ 	.word	0x00000000
	.align		4
        /*0004*/ 	.word	0xffffffff
	.align		4
        /*0008*/ 	.word	0x00000000
	.align		4
        /*000c*/ 	.word	0xfffffffe
	.align		4
        /*0010*/ 	.word	0x00000000
	.align		4
        /*0014*/ 	.word	0xfffffffd
	.align		4
        /*0018*/ 	.word	0x00000000
	.align		4
        /*001c*/ 	.word	0xfffffffc


//--------------------- .text._Z18simple_decryptCUDAPiS_i --------------------------
	.section	.text._Z18simple_decryptCUDAPiS_i,"ax",@progbits
	.align	128
        .global         _Z18simple_decryptCUDAPiS_i
        .type           _Z18simple_decryptCUDAPiS_i,@function
        .size           _Z18simple_decryptCUDAPiS_i,(.L_x_2 - _Z18simple_decryptCUDAPiS_i)
        .other          _Z18simple_decryptCUDAPiS_i,@"STO_CUDA_ENTRY STV_DEFAULT"
_Z18simple_decryptCUDAPiS_i:
.text._Z18simple_decryptCUDAPiS_i:
[----:B------:R-:W-:Y:S01]  /*0000*/  LDC R1, c[0x0][0x37c] ;  /* 0x0000df00ff017b82 */ /* 0x000fe20000000800 */
[----:B------:R-:W0:Y:S07]  /*0010*/  S2R R7, SR_TID.X ;  /* 0x0000000000077919 */ /* 0x000e2e0000002100 */
[----:B------:R-:W0:Y:S01]  /*0020*/  S2UR UR6, SR_CTAID.X ;  /* 0x00000000000679c3 */ /* 0x000e220000002500 */
[----:B------:R-:W1:Y:S07]  /*0030*/  LDCU.64 UR4, c[0x0][0x358] ;  /* 0x00006b00ff0477ac */ /* 0x000e6e0008000a00 */
[----:B------:R-:W0:Y:S08]  /*0040*/  LDC R0, c[0x0][0x360] ;  /* 0x0000d800ff007b82 */ /* 0x000e300000000800 */
[----:B------:R-:W2:Y:S08]  /*0050*/  LDC.64 R2, c[0x0][0x388] ;  /* 0x0000e200ff027b82 */ /* 0x000eb00000000a00 */
[----:B------:R-:W3:Y:S01]  /*0060*/  LDC.64 R4, c[0x0][0x380] ;  /* 0x0000e000ff047b82 */ /* 0x000ee20000000a00 */
[----:B0-----:R-:W-:Y:S01]  /*0070*/  IMAD R7, R0, UR6, R7 ;  /* 0x0000000600077c24 */ /* 0x001fe2000f8e0207 */
[----:B------:R-:W0:Y:S03]  /*0080*/  LDCU UR6, c[0x0][0x390] ;  /* 0x00007200ff0677ac */ /* 0x000e260008000800 */
[----:B--2---:R-:W-:-:S06]  /*0090*/  IMAD.WIDE R2, R7, 0x4, R2 ;  /* 0x0000000407027825 */ /* 0x004fcc00078e0202 */
[----:B-1----:R-:W0:Y:S01]  /*00a0*/  LDG.E R2, desc[UR4][R2.64] ;  /* 0x0000000402027981 */ /* 0x002e22000c1e1900 */
[----:B---3--:R-:W-:Y:S01]  /*00b0*/  IMAD.WIDE R4, R7, 0x4, R4 ;  /* 0x0000000407047825 */ /* 0x008fe200078e0204 */
[----:B0-----:R-:W-:-:S05]  /*00c0*/  IADD3 R7, PT, PT, R2, -UR6, RZ ;  /* 0x8000000602077c10 */ /* 0x001fca000fffe0ff */
[----:B------:R-:W-:Y:S01]  /*00d0*/  STG.E desc[UR4][R4.64], R7 ;  /* 0x0000000704007986 */ /* 0x000fe2000c101904 */
[----:B------:R-:W-:Y:S05]  /*00e0*/  EXIT ;  /* 0x000000000000794d */ /* 0x000fea0003800000 */
.L_x_0:
[----:B------:R-:W-:-:S00]  /*00f0*/  BRA `(.L_x_0) ;  /* 0xfffffffc00fc7947 */ /* 0x000fc0000383ffff */
[----:B------:R-:W-:-:S00]  /*0100*/  NOP ;  /* 0x0000000000007918 */ /* 0x000fc00000000000 */
[----:B------:R-:W-:-:S00]  /*0110*/  NOP ;  /* 0x0000000000007918 */ /* 0x000fc00000000000 */
[----:B------:R-:W-:-:S00]  /*0120*/  NOP ;  /* 0x0000000000007918 */ /* 0x000fc00000000000 */
[----:B------:R-:W-:-:S00]  /*0130*/  NOP ;  /* 0x0000000000007918 */ /* 0x000fc00000000000 */
[----:B------:R-:W-:-:S00]  /*0140*/  NOP ;  /* 0x0000000000007918 */ /* 0x000fc00000000000 */
[----:B------:R-:W-:-:S00]  /*0150*/  NOP ;  /* 0x0000000000007918 */ /* 0x000fc00000000000 */
[----:B------:R-:W-:-:S00]  /*0160*/  NOP ;  /* 0x0000000000007918 */ /* 0x000fc00000000000 */
[----:B------:R-:W-:-:S00]  /*0170*/  NOP ;  /* 0x0000000000007918 */ /* 0x000fc00000000000 */
.L_x_2:


//--------------------- .text._Z18simple_encryptCUDAPiS_i --------------------------
	.section	.text._Z18simple_encryptCUDAPiS_i,"ax",@progbits
	.align	128
        .global         _Z18simple_encryptCUDAPiS_i
        .type           _Z18simple_encryptCUDAPiS_i,@function
        .size           _Z18simple_encryptCUDAPiS_i,(.L_x_3 - _Z18simple_encryptCUDAPiS_i)
        .other          _Z18simple_encryptCUDAPiS_i,@"STO_CUDA_ENTRY STV_DEFAULT"
_Z18simple_encryptCUDAPiS_i:
.text._Z18simple_encryptCUDAPiS_i:
        /* <DEDUP_REMOVED lines=12> */
[----:B0-----:R-:W-:-:S05]  /*00c0*/  IADD3 R7, PT, PT, R2, UR6, RZ ;  /* 0x0000000602077c10 */ /* 0x001fca000fffe0ff */
[----:B------:R-:W-:Y:S01]  /*00d0*/  STG.E desc[UR4][R4.64], R7 ;  /* 0x0000000704007986 */ /* 0x000fe2000c101904 */
[----:B------:R-:W-:Y:S05]  /*00e0*/  EXIT ;  /* 0x000000000000794d */ /* 0x000fea0003800000 */
.L_x_1:
        /* <DEDUP_REMOVED lines=9> */
.L_x_3:


//--------------------- .nv.shared.reserved.0     --------------------------
	.section	.nv.shared.reserved.0,"aw",@nobits
	.weak		__nv_reservedSMEM_offset_0_alias
	.size		__nv_reservedSMEM_offset_0_alias, 0, 64
	.other		__nv_reservedSMEM_offset_0_alias,@"STO_CUDA_RESERVED_SHARED STV_DEFAULT"
__nv_reservedSMEM_offset_0_alias:
	.zero		0
	.zero		64


//--------------------- .nv.constant0._Z18simple_decryptCUDAPiS_i --------------------------
	.section	.nv.constant0._Z18simple_decryptCUDAPiS_i,"a",@progbits
	.sectionflags	@""
	.align	4
.nv.constant0._Z18simple_decryptCUDAPiS_i:
	.zero		916


//--------------------- .nv.constant0._Z18simple_encryptCUDAPiS_i --------------------------
	.section	.nv.constant0._Z18simple_encryptCUDAPiS_i,"a",@progbits
	.sectionflags	@""
	.align	4
.nv.constant0._Z18simple_encryptCUDAPiS_i:
	.zero		916


//--------------------- SYMBOLS --------------------------

	.type		.nv.reservedSmem.offset0,@object
	.size		.nv.reservedSmem.offset0,0x4
